//
// Generated by NVIDIA NVVM Compiler
//
// Compiler Build ID: CL-36424714
// Cuda compilation tools, release 13.0, V13.0.88
// Based on NVVM 20.0.0
//

.version 9.0
.target sm_100
.address_size 64

	// .globl	_Z7compareP3Env

.visible .entry _Z7compareP3Env(
	.param .u64 .ptr .align 1 _Z7compareP3Env_param_0
)
{
	.reg .pred 	%p<10>;
	.reg .b32 	%r<32>;
	.reg .b64 	%rd<50>;
	.reg .b64 	%fd<160>;

	ld.param.u64 	%rd11, [_Z7compareP3Env_param_0];
	cvta.to.global.u64 	%rd1, %rd11;
	mov.u32 	%r18, %tid.x;
	ld.global.u32 	%r19, [%rd1];
	mov.u32 	%r20, %ctaid.x;
	mad.lo.s32 	%r1, %r19, %r18, %r20;
	ld.global.u32 	%r21, [%rd1+60];
	add.s32 	%r2, %r1, %r21;
	ld.global.u32 	%r3, [%rd1+8];
	setp.lt.s32 	%p1, %r3, 2;
	mov.f64 	%fd159, 0d0000000000000000;
	@%p1 bra 	$L__BB0_13;
	ld.global.u64 	%rd12, [%rd1+64];
	cvta.to.global.u64 	%rd13, %rd12;
	ld.global.u32 	%r23, [%rd1+56];
	mul.wide.s32 	%rd14, %r23, 8;
	add.s64 	%rd15, %rd13, %rd14;
	ld.global.u64 	%rd16, [%rd15];
	cvta.to.global.u64 	%rd17, %rd16;
	ld.global.u64 	%rd18, [%rd17+136];
	cvta.to.global.u64 	%rd2, %rd18;
	mul.wide.s32 	%rd19, %r2, 48;
	add.s64 	%rd20, %rd2, %rd19;
	add.s64 	%rd3, %rd20, 8;
	ld.global.f64 	%fd1, [%rd20+8];
	ld.global.u64 	%rd21, [%rd1+48];
	cvta.to.global.u64 	%rd4, %rd21;
	ld.global.f64 	%fd2, [%rd4+8];
	add.s32 	%r4, %r3, -1;
	and.b32  	%r5, %r4, 7;
	setp.lt.u32 	%p2, %r3, 9;
	mov.f64 	%fd159, 0d0000000000000000;
	mov.b32 	%r30, 1;
	@%p2 bra 	$L__BB0_5;
	and.b32  	%r25, %r4, -8;
	neg.s32 	%r28, %r25;
	add.s64 	%rd23, %rd19, %rd2;
	add.s64 	%rd49, %rd23, 200;
	add.s64 	%rd48, %rd4, 200;
	mov.f64 	%fd159, 0d0000000000000000;
	mov.b32 	%r27, 0;
$L__BB0_3:
	.pragma "nounroll";
	ld.global.f64 	%fd19, [%rd49+-144];
	div.rn.f64 	%fd20, %fd1, %fd19;
	mul.f64 	%fd21, %fd20, 0d408F400000000000;
	ld.global.f64 	%fd22, [%rd48+-144];
	div.rn.f64 	%fd23, %fd2, %fd22;
	mul.f64 	%fd24, %fd23, 0d408F400000000000;
	sub.f64 	%fd25, %fd21, %fd24;
	abs.f64 	%fd26, %fd25;
	add.f64 	%fd27, %fd159, %fd26;
	ld.global.f64 	%fd28, [%rd49+-96];
	div.rn.f64 	%fd29, %fd1, %fd28;
	mul.f64 	%fd30, %fd29, 0d408F400000000000;
	ld.global.f64 	%fd31, [%rd48+-96];
	div.rn.f64 	%fd32, %fd2, %fd31;
	mul.f64 	%fd33, %fd32, 0d408F400000000000;
	sub.f64 	%fd34, %fd30, %fd33;
	abs.f64 	%fd35, %fd34;
	add.f64 	%fd36, %fd27, %fd35;
	ld.global.f64 	%fd37, [%rd49+-48];
	div.rn.f64 	%fd38, %fd1, %fd37;
	mul.f64 	%fd39, %fd38, 0d408F400000000000;
	ld.global.f64 	%fd40, [%rd48+-48];
	div.rn.f64 	%fd41, %fd2, %fd40;
	mul.f64 	%fd42, %fd41, 0d408F400000000000;
	sub.f64 	%fd43, %fd39, %fd42;
	abs.f64 	%fd44, %fd43;
	add.f64 	%fd45, %fd36, %fd44;
	ld.global.f64 	%fd46, [%rd49];
	div.rn.f64 	%fd47, %fd1, %fd46;
	mul.f64 	%fd48, %fd47, 0d408F400000000000;
	ld.global.f64 	%fd49, [%rd48];
	div.rn.f64 	%fd50, %fd2, %fd49;
	mul.f64 	%fd51, %fd50, 0d408F400000000000;
	sub.f64 	%fd52, %fd48, %fd51;
	abs.f64 	%fd53, %fd52;
	add.f64 	%fd54, %fd45, %fd53;
	ld.global.f64 	%fd55, [%rd49+48];
	div.rn.f64 	%fd56, %fd1, %fd55;
	mul.f64 	%fd57, %fd56, 0d408F400000000000;
	ld.global.f64 	%fd58, [%rd48+48];
	div.rn.f64 	%fd59, %fd2, %fd58;
	mul.f64 	%fd60, %fd59, 0d408F400000000000;
	sub.f64 	%fd61, %fd57, %fd60;
	abs.f64 	%fd62, %fd61;
	add.f64 	%fd63, %fd54, %fd62;
	ld.global.f64 	%fd64, [%rd49+96];
	div.rn.f64 	%fd65, %fd1, %fd64;
	mul.f64 	%fd66, %fd65, 0d408F400000000000;
	ld.global.f64 	%fd67, [%rd48+96];
	div.rn.f64 	%fd68, %fd2, %fd67;
	mul.f64 	%fd69, %fd68, 0d408F400000000000;
	sub.f64 	%fd70, %fd66, %fd69;
	abs.f64 	%fd71, %fd70;
	add.f64 	%fd72, %fd63, %fd71;
	ld.global.f64 	%fd73, [%rd49+144];
	div.rn.f64 	%fd74, %fd1, %fd73;
	mul.f64 	%fd75, %fd74, 0d408F400000000000;
	ld.global.f64 	%fd76, [%rd48+144];
	div.rn.f64 	%fd77, %fd2, %fd76;
	mul.f64 	%fd78, %fd77, 0d408F400000000000;
	sub.f64 	%fd79, %fd75, %fd78;
	abs.f64 	%fd80, %fd79;
	add.f64 	%fd81, %fd72, %fd80;
	ld.global.f64 	%fd82, [%rd49+192];
	div.rn.f64 	%fd83, %fd1, %fd82;
	mul.f64 	%fd84, %fd83, 0d408F400000000000;
	ld.global.f64 	%fd85, [%rd48+192];
	div.rn.f64 	%fd86, %fd2, %fd85;
	mul.f64 	%fd87, %fd86, 0d408F400000000000;
	sub.f64 	%fd88, %fd84, %fd87;
	abs.f64 	%fd89, %fd88;
	add.f64 	%fd159, %fd81, %fd89;
	add.s32 	%r28, %r28, 8;
	add.s32 	%r27, %r27, 8;
	add.s64 	%rd49, %rd49, 384;
	add.s64 	%rd48, %rd48, 384;
	setp.ne.s32 	%p3, %r28, 0;
	@%p3 bra 	$L__BB0_3;
	add.s32 	%r30, %r27, 1;
$L__BB0_5:
	setp.eq.s32 	%p4, %r5, 0;
	@%p4 bra 	$L__BB0_13;
	and.b32  	%r13, %r4, 3;
	setp.lt.u32 	%p5, %r5, 4;
	@%p5 bra 	$L__BB0_8;
	mul.wide.s32 	%rd24, %r30, 48;
	add.s64 	%rd25, %rd3, %rd24;
	ld.global.f64 	%fd91, [%rd25];
	div.rn.f64 	%fd92, %fd1, %fd91;
	mul.f64 	%fd93, %fd92, 0d408F400000000000;
	mul.wide.u32 	%rd26, %r30, 48;
	add.s64 	%rd27, %rd4, %rd26;
	ld.global.f64 	%fd94, [%rd27+8];
	div.rn.f64 	%fd95, %fd2, %fd94;
	mul.f64 	%fd96, %fd95, 0d408F400000000000;
	sub.f64 	%fd97, %fd93, %fd96;
	abs.f64 	%fd98, %fd97;
	add.f64 	%fd99, %fd159, %fd98;
	ld.global.f64 	%fd100, [%rd25+48];
	div.rn.f64 	%fd101, %fd1, %fd100;
	mul.f64 	%fd102, %fd101, 0d408F400000000000;
	ld.global.f64 	%fd103, [%rd27+56];
	div.rn.f64 	%fd104, %fd2, %fd103;
	mul.f64 	%fd105, %fd104, 0d408F400000000000;
	sub.f64 	%fd106, %fd102, %fd105;
	abs.f64 	%fd107, %fd106;
	add.f64 	%fd108, %fd99, %fd107;
	ld.global.f64 	%fd109, [%rd25+96];
	div.rn.f64 	%fd110, %fd1, %fd109;
	mul.f64 	%fd111, %fd110, 0d408F400000000000;
	ld.global.f64 	%fd112, [%rd27+104];
	div.rn.f64 	%fd113, %fd2, %fd112;
	mul.f64 	%fd114, %fd113, 0d408F400000000000;
	sub.f64 	%fd115, %fd111, %fd114;
	abs.f64 	%fd116, %fd115;
	add.f64 	%fd117, %fd108, %fd116;
	ld.global.f64 	%fd118, [%rd25+144];
	div.rn.f64 	%fd119, %fd1, %fd118;
	mul.f64 	%fd120, %fd119, 0d408F400000000000;
	ld.global.f64 	%fd121, [%rd27+152];
	div.rn.f64 	%fd122, %fd2, %fd121;
	mul.f64 	%fd123, %fd122, 0d408F400000000000;
	sub.f64 	%fd124, %fd120, %fd123;
	abs.f64 	%fd125, %fd124;
	add.f64 	%fd159, %fd117, %fd125;
	add.s32 	%r30, %r30, 4;
$L__BB0_8:
	setp.eq.s32 	%p6, %r13, 0;
	@%p6 bra 	$L__BB0_13;
	setp.eq.s32 	%p7, %r13, 1;
	@%p7 bra 	$L__BB0_11;
	mul.wide.s32 	%rd28, %r30, 48;
	add.s64 	%rd29, %rd3, %rd28;
	ld.global.f64 	%fd127, [%rd29];
	div.rn.f64 	%fd128, %fd1, %fd127;
	mul.f64 	%fd129, %fd128, 0d408F400000000000;
	mul.wide.u32 	%rd30, %r30, 48;
	add.s64 	%rd31, %rd4, %rd30;
	ld.global.f64 	%fd130, [%rd31+8];
	div.rn.f64 	%fd131, %fd2, %fd130;
	mul.f64 	%fd132, %fd131, 0d408F400000000000;
	sub.f64 	%fd133, %fd129, %fd132;
	abs.f64 	%fd134, %fd133;
	add.f64 	%fd135, %fd159, %fd134;
	ld.global.f64 	%fd136, [%rd29+48];
	div.rn.f64 	%fd137, %fd1, %fd136;
	mul.f64 	%fd138, %fd137, 0d408F400000000000;
	ld.global.f64 	%fd139, [%rd31+56];
	div.rn.f64 	%fd140, %fd2, %fd139;
	mul.f64 	%fd141, %fd140, 0d408F400000000000;
	sub.f64 	%fd142, %fd138, %fd141;
	abs.f64 	%fd143, %fd142;
	add.f64 	%fd159, %fd135, %fd143;
	add.s32 	%r30, %r30, 2;
$L__BB0_11:
	and.b32  	%r26, %r4, 1;
	setp.eq.b32 	%p8, %r26, 1;
	not.pred 	%p9, %p8;
	@%p9 bra 	$L__BB0_13;
	mul.wide.s32 	%rd32, %r30, 48;
	add.s64 	%rd33, %rd3, %rd32;
	ld.global.f64 	%fd144, [%rd33];
	div.rn.f64 	%fd145, %fd1, %fd144;
	mul.f64 	%fd146, %fd145, 0d408F400000000000;
	mul.wide.u32 	%rd34, %r30, 48;
	add.s64 	%rd35, %rd4, %rd34;
	ld.global.f64 	%fd147, [%rd35+8];
	div.rn.f64 	%fd148, %fd2, %fd147;
	mul.f64 	%fd149, %fd148, 0d408F400000000000;
	sub.f64 	%fd150, %fd146, %fd149;
	abs.f64 	%fd151, %fd150;
	add.f64 	%fd159, %fd159, %fd151;
$L__BB0_13:
	ld.global.u64 	%rd36, [%rd1+24];
	cvta.to.global.u64 	%rd37, %rd36;
	mul.wide.s32 	%rd38, %r1, 24;
	add.s64 	%rd39, %rd37, %rd38;
	st.global.f64 	[%rd39], %fd159;
	cvt.s64.s32 	%rd40, %r2;
	ld.global.u64 	%rd41, [%rd1+24];
	cvta.to.global.u64 	%rd42, %rd41;
	add.s64 	%rd43, %rd42, %rd38;
	st.global.u64 	[%rd43+8], %rd40;
	ld.global.s32 	%rd44, [%rd1+56];
	ld.global.u64 	%rd45, [%rd1+24];
	cvta.to.global.u64 	%rd46, %rd45;
	add.s64 	%rd47, %rd46, %rd38;
	st.global.u64 	[%rd47+16], %rd44;
	ret;

}


// ===== COMPILED SASS (sm_100) =====

	.target	sm_100

	.elftype	@"ET_EXEC"


//--------------------- .note.nv.tkinfo           --------------------------
	.section	.note.nv.tkinfo,"",@"SHT_NOTE"
	.sectionflags	@"SHF_NOTE_NV_TKINFO"
	.tkinfo
        /*0018*/ 	.word	0x00000002
        /*0030*/ 	.string	""
        /*0030*/ 	.string	"ptxas"
        /*0030*/ 	.string	"Cuda compilation tools, release 13.0, V13.0.88"
        /*0030*/ 	.string	"Build cuda_13.0.r13.0/compiler.36424714_0"
        /*0030*/ 	.string	"-arch sm_100 -m 64 "



//--------------------- .note.nv.cuinfo           --------------------------
	.section	.note.nv.cuinfo,"",@"SHT_NOTE"
	.sectionflags	@"SHF_NOTE_NV_CUINFO"
        /*0018*/ 	.short	0x0002
        /*001a*/ 	.short	0x0064
        /*001c*/ 	.short	0x0082
	.zero		2


//--------------------- .nv.info                  --------------------------
	.section	.nv.info,"",@"SHT_CUDA_INFO"
	.align	4


	//----- nvinfo : EIATTR_REGCOUNT
	.align		4
        /*0000*/ 	.byte	0x04, 0x2f
        /*0002*/ 	.short	(.L_1 - .L_0)
	.align		4
.L_0:
        /*0004*/ 	.word	index@(_Z7compareP3Env)
        /*0008*/ 	.word	0x00000028


	//----- nvinfo : EIATTR_FRAME_SIZE
	.align		4
.L_1:
        /*000c*/ 	.byte	0x04, 0x11
        /*000e*/ 	.short	(.L_3 - .L_2)
	.align		4
.L_2:
        /*0010*/ 	.word	index@($__internal_0_$__cuda_sm20_div_rn_f64_full)
        /*0014*/ 	.word	0x00000000


	//----- nvinfo : EIATTR_FRAME_SIZE
	.align		4
.L_3:
        /*0018*/ 	.byte	0x04, 0x11
        /*001a*/ 	.short	(.L_5 - .L_4)
	.align		4
.L_4:
        /*001c*/ 	.word	index@(_Z7compareP3Env)
        /*0020*/ 	.word	0x00000000


	//----- nvinfo : EIATTR_MIN_STACK_SIZE
	.align		4
.L_5:
        /*0024*/ 	.byte	0x04, 0x12
        /*0026*/ 	.short	(.L_7 - .L_6)
	.align		4
.L_6:
        /*0028*/ 	.word	index@(_Z7compareP3Env)
        /*002c*/ 	.word	0x00000000
.L_7:


//--------------------- .nv.compat                --------------------------
	.section	.nv.compat,"",@"SHT_CUDA_COMPAT_INFO"
	.align	4
        /*0000*/ 	.byte	0x02, 0x09, 0x00, 0x00, 0x02, 0x02, 0x01, 0x00, 0x02, 0x05, 0x05, 0x00, 0x03, 0x07, 0x01, 0x01
        /*0010*/ 	.byte	0x02, 0x03, 0x00, 0x00, 0x02, 0x06, 0x01, 0x00, 0x04, 0x0b, 0x08, 0x00, 0x01, 0x00, 0x00, 0x00
        /*0020*/ 	.byte	0x00, 0x00, 0x00, 0x00


//--------------------- .nv.info._Z7compareP3Env  --------------------------
	.section	.nv.info._Z7compareP3Env,"",@"SHT_CUDA_INFO"
	.sectionflags	@""
	.align	4


	//----- nvinfo : EIATTR_CUDA_API_VERSION
	.align		4
        /*0000*/ 	.byte	0x04, 0x37
        /*0002*/ 	.short	(.L_9 - .L_8)
.L_8:
        /*0004*/ 	.word	0x00000082


	//----- nvinfo : EIATTR_KPARAM_INFO
	.align		4
.L_9:
        /*0008*/ 	.byte	0x04, 0x17
        /*000a*/ 	.short	(.L_11 - .L_10)
.L_10:
        /*000c*/ 	.word	0x00000000
        /*0010*/ 	.short	0x0000
        /*0012*/ 	.short	0x0000
        /*0014*/ 	.byte	0x00, 0xf5, 0x21, 0x00


	//----- nvinfo : EIATTR_SPARSE_MMA_MASK
	.align		4
.L_11:
        /*0018*/ 	.byte	0x03, 0x50
        /*001a*/ 	.short	0x0000


	//----- nvinfo : EIATTR_MAXREG_COUNT
	.align		4
        /*001c*/ 	.byte	0x03, 0x1b
        /*001e*/ 	.short	0x00ff


	//----- nvinfo : EIATTR_MERCURY_ISA_VERSION
	.align		4
        /*0020*/ 	.byte	0x03, 0x5f
        /*0022*/ 	.short	0x0101


	//----- nvinfo : EIATTR_VRC_CTA_INIT_COUNT
	.align		4
        /*0024*/ 	.byte	0x02, 0x4a
	.zero		1
	.zero		1


	//----- nvinfo : EIATTR_EXIT_INSTR_OFFSETS
	.align		4
        /*0028*/ 	.byte	0x04, 0x1c
        /*002a*/ 	.short	(.L_13 - .L_12)


	//   ....[0]....
.L_12:
        /*002c*/ 	.word	0x00003280


	//----- nvinfo : EIATTR_CRS_STACK_SIZE
	.align		4
.L_13:
        /*0030*/ 	.byte	0x04, 0x1e
        /*0032*/ 	.short	(.L_15 - .L_14)
.L_14:
        /*0034*/ 	.word	0x00000000


	//----- nvinfo : EIATTR_CBANK_PARAM_SIZE
	.align		4
.L_15:
        /*0038*/ 	.byte	0x03, 0x19
        /*003a*/ 	.short	0x0008


	//----- nvinfo : EIATTR_PARAM_CBANK
	.align		4
        /*003c*/ 	.byte	0x04, 0x0a
        /*003e*/ 	.short	(.L_17 - .L_16)
	.align		4
.L_16:
        /*0040*/ 	.word	index@(.nv.constant0._Z7compareP3Env)
        /*0044*/ 	.short	0x0380
        /*0046*/ 	.short	0x0008


	//----- nvinfo : EIATTR_SW_WAR
	.align		4
.L_17:
        /*0048*/ 	.byte	0x04, 0x36
        /*004a*/ 	.short	(.L_19 - .L_18)
.L_18:
        /*004c*/ 	.word	0x00000008
.L_19:


//--------------------- .nv.callgraph             --------------------------
	.section	.nv.callgraph,"",@"SHT_CUDA_CALLGRAPH"
	.align	4
	.sectionentsize	8
	.align		4
        /*0000*/ 	.word	0x00000000
	.align		4
        /*0004*/ 	.word	0xffffffff
	.align		4
        /*0008*/ 	.word	0x00000000
	.align		4
        /*000c*/ 	.word	0xfffffffe
	.align		4
        /*0010*/ 	.word	0x00000000
	.align		4
        /*0014*/ 	.word	0xfffffffd
	.align		4
        /*0018*/ 	.word	0x00000000
	.align		4
        /*001c*/ 	.word	0xfffffffc


//--------------------- .text._Z7compareP3Env     --------------------------
	.section	.text._Z7compareP3Env,"ax",@progbits
	.align	128
        .global         _Z7compareP3Env
        .type           _Z7compareP3Env,@function
        .size           _Z7compareP3Env,(.L_x_56 - _Z7compareP3Env)
        .other          _Z7compareP3Env,@"STO_CUDA_ENTRY STV_DEFAULT"
_Z7compareP3Env:
.text._Z7compareP3Env:
[----:B------:R-:W-:Y:S08]  /*0000*/  LDC R1, c[0x0][0x37c] ;  /* 0x0000df00ff017b82 */ /* 0x000ff00000000800 */
[----:B------:R-:W0:Y:S01]  /*0010*/  LDC.64 R2, c[0x0][0x380] ;  /* 0x0000e000ff027b82 */ /* 0x000e220000000a00 */
[----:B------:R-:W0:Y:S02]  /*0020*/  LDCU.64 UR12, c[0x0][0x358] ;  /* 0x00006b00ff0c77ac */ /* 0x000e240008000a00 */
[----:B0-----:R-:W2:Y:S04]  /*0030*/  LDG.E R4, desc[UR12][R2.64+0x8] ;  /* 0x0000080c02047981 */ /* 0x001ea8000c1e1900 */
[----:B------:R-:W3:Y:S04]  /*0040*/  LDG.E R0, desc[UR12][R2.64] ;  /* 0x0000000c02007981 */ /* 0x000ee8000c1e1900 */
[----:B------:R-:W4:Y:S01]  /*0050*/  LDG.E R19, desc[UR12][R2.64+0x3c] ;  /* 0x00003c0c02137981 */ /* 0x000f22000c1e1900 */
[----:B------:R-:W3:Y:S01]  /*0060*/  S2UR UR5, SR_CTAID.X ;  /* 0x00000000000579c3 */ /* 0x000ee20000002500 */
[----:B------:R-:W-:Y:S01]  /*0070*/  CS2R R24, SRZ ;  /* 0x0000000000187805 */ /* 0x000fe2000001ff00 */
[----:B------:R-:W3:Y:S01]  /*0080*/  S2R R5, SR_TID.X ;  /* 0x0000000000057919 */ /* 0x000ee20000002100 */
[----:B--2---:R-:W-:Y:S01]  /*0090*/  R2UR UR4, R4 ;  /* 0x00000000040472ca */ /* 0x004fe200000e0000 */
[----:B---3--:R-:W-:-:S04]  /*00a0*/  IMAD R0, R0, R5, UR5 ;  /* 0x0000000500007e24 */ /* 0x008fc8000f8e0205 */
[----:B----4-:R-:W-:-:S08]  /*00b0*/  IMAD.IADD R18, R0, 0x1, R19 ;  /* 0x0000000100127824 */ /* 0x010fd000078e0213 */
[----:B------:R-:W-:-:S09]  /*00c0*/  UISETP.GE.AND UP0, UPT, UR4, 0x2, UPT ;  /* 0x000000020400788c */ /* 0x000fd2000bf06270 */
[----:B------:R-:W-:Y:S05]  /*00d0*/  BRA.U !UP0, `(.L_x_0) ;  /* 0x0000003108347547 */ /* 0x000fea000b800000 */
[----:B------:R-:W2:Y:S04]  /*00e0*/  LDG.E R7, desc[UR12][R2.64+0x38] ;  /* 0x0000380c02077981 */ /* 0x000ea8000c1e1900 */
[----:B------:R-:W2:Y:S04]  /*00f0*/  LDG.E.64 R4, desc[UR12][R2.64+0x40] ;  /* 0x0000400c02047981 */ /* 0x000ea8000c1e1b00 */
[----:B------:R-:W3:Y:S01]  /*0100*/  LDG.E.64 R8, desc[UR12][R2.64+0x30] ;  /* 0x0000300c02087981 */ /* 0x000ee2000c1e1b00 */
[----:B--2---:R-:W-:-:S06]  /*0110*/  IMAD.WIDE R4, R7, 0x8, R4 ;  /* 0x0000000807047825 */ /* 0x004fcc00078e0204 */
[----:B------:R-:W2:Y:S01]  /*0120*/  LDG.E.64 R4, desc[UR12][R4.64] ;  /* 0x0000000c04047981 */ /* 0x000ea2000c1e1b00 */
[----:B---3--:R-:W-:Y:S02]  /*0130*/  R2UR UR8, R8 ;  /* 0x00000000080872ca */ /* 0x008fe400000e0000 */
[----:B------:R-:W-:Y:S01]  /*0140*/  R2UR UR9, R9 ;  /* 0x00000000090972ca */ /* 0x000fe200000e0000 */
[----:B--2---:R-:W2:Y:S10]  /*0150*/  LDG.E.64 R6, desc[UR12][R4.64+0x88] ;  /* 0x0000880c04067981 */ /* 0x004eb4000c1e1b00 */
[----:B------:R-:W-:-:S02]  /*0160*/  IMAD.U32 R16, RZ, RZ, UR8 ;  /* 0x00000008ff107e24 */ /* 0x000fc4000f8e00ff */
[----:B------:R-:W-:-:S06]  /*0170*/  IMAD.U32 R17, RZ, RZ, UR9 ;  /* 0x00000009ff117e24 */ /* 0x000fcc000f8e00ff */
[----:B------:R-:W5:Y:S01]  /*0180*/  LDG.E.64 R16, desc[UR12][R16.64+0x8] ;  /* 0x0000080c10107981 */ /* 0x000f62000c1e1b00 */
[----:B------:R-:W-:Y:S01]  /*0190*/  UISETP.GE.U32.AND UP0, UPT, UR4, 0x9, UPT ;  /* 0x000000090400788c */ /* 0x000fe2000bf06070 */
[----:B--2---:R-:W-:-:S05]  /*01a0*/  IMAD.WIDE R6, R18, 0x30, R6 ;  /* 0x0000003012067825 */ /* 0x004fca00078e0206 */
[----:B------:R0:W5:Y:S01]  /*01b0*/  LDG.E.64 R14, desc[UR12][R6.64+0x8] ;  /* 0x0000080c060e7981 */ /* 0x000162000c1e1b00 */
[----:B------:R-:W-:Y:S01]  /*01c0*/  IADD3 R12, P0, PT, R6, 0x8, RZ ;  /* 0x00000008060c7810 */ /* 0x000fe20007f1e0ff */
[----:B------:R-:W-:Y:S01]  /*01d0*/  UIADD3 UR10, UPT, UPT, UR4, -0x1, URZ ;  /* 0xffffffff040a7890 */ /* 0x000fe2000fffe0ff */
[----:B------:R-:W-:Y:S02]  /*01e0*/  CS2R R24, SRZ ;  /* 0x0000000000187805 */ /* 0x000fe4000001ff00 */
[----:B------:R-:W-:Y:S01]  /*01f0*/  IADD3.X R13, PT, PT, RZ, R7, RZ, P0, !PT ;  /* 0x00000007ff0d7210 */ /* 0x000fe200007fe4ff */
[----:B------:R-:W-:Y:S01]  /*0200*/  ULOP3.LUT UR11, UR10, 0x7, URZ, 0xc0, !UPT ;  /* 0x000000070a0b7892 */ /* 0x000fe2000f8ec0ff */
[----:B------:R-:W-:Y:S01]  /*0210*/  UMOV UR4, 0x1 ;  /* 0x0000000100047882 */ /* 0x000fe20000000000 */
[----:B------:R-:W-:Y:S10]  /*0220*/  BRA.U !UP0, `(.L_x_1) ;  /* 0x0000001908447547 */ /* 0x000ff4000b800000 */
[----:B------:R-:W-:Y:S01]  /*0230*/  IADD3 R4, P0, PT, R6, 0xc8, RZ ;  /* 0x000000c806047810 */ /* 0x000fe20007f1e0ff */
[----:B------:R-:W-:Y:S01]  /*0240*/  ULOP3.LUT UR4, UR10, 0xfffffff8, URZ, 0xc0, !UPT ;  /* 0xfffffff80a047892 */ /* 0x000fe2000f8ec0ff */
[----:B------:R-:W-:Y:S01]  /*0250*/  CS2R R24, SRZ ;  /* 0x0000000000187805 */ /* 0x000fe2000001ff00 */
[----:B------:R-:W-:Y:S02]  /*0260*/  UIADD3 UR6, UP0, UPT, UR8, 0xc8, URZ ;  /* 0x000000c808067890 */ /* 0x000fe4000ff1e0ff */
[----:B------:R-:W-:Y:S01]  /*0270*/  IMAD.X R5, RZ, RZ, R7, P0 ;  /* 0x000000ffff057224 */ /* 0x000fe200000e0607 */
[----:B------:R-:W-:Y:S02]  /*0280*/  UIADD3 UR5, UPT, UPT, -UR4, URZ, URZ ;  /* 0x000000ff04057290 */ /* 0x000fe4000fffe1ff */
[----:B------:R-:W-:Y:S01]  /*0290*/  UIADD3.X UR7, UPT, UPT, URZ, UR9, URZ, UP0, !UPT ;  /* 0x00000009ff077290 */ /* 0x000fe200087fe4ff */
[----:B------:R-:W-:-:S11]  /*02a0*/  UMOV UR4, URZ ;  /* 0x000000ff00047c82 */ /* 0x000fd60008000000 */
.L_x_26:
[----:B------:R-:W2:Y:S01]  /*02b0*/  LDG.E.64 R22, desc[UR12][R4.64+-0x90] ;  /* 0xffff700c04167981 */ /* 0x000ea2000c1e1b00 */
[----:B------:R-:W-:Y:S01]  /*02c0*/  IMAD.MOV.U32 R2, RZ, RZ, 0x1 ;  /* 0x00000001ff027424 */ /* 0x000fe200078e00ff */
[----:B-----5:R-:W-:Y:S01]  /*02d0*/  FSETP.GEU.AND P1, PT, |R15|, 6.5827683646048100446e-37, PT ;  /* 0x036000000f00780b */ /* 0x020fe20003f2e200 */
[----:B------:R-:W-:Y:S01]  /*02e0*/  BSSY.RECONVERGENT B1, `(.L_x_2) ;  /* 0x0000013000017945 */ /* 0x000fe20003800200 */
[----:B--2---:R-:W0:Y:S03]  /*02f0*/  MUFU.RCP64H R3, R23 ;  /* 0x0000001700037308 */ /* 0x004e260000001800 */
[----:B0-----:R-:W-:-:S08]  /*0300*/  DFMA R6, -R22, R2, 1 ;  /* 0x3ff000001606742b */ /* 0x001fd00000000102 */
[----:B------:R-:W-:-:S08]  /*0310*/  DFMA R6, R6, R6, R6 ;  /* 0x000000060606722b */ /* 0x000fd00000000006 */
[----:B------:R-:W-:-:S08]  /*0320*/  DFMA R6, R2, R6, R2 ;  /* 0x000000060206722b */ /* 0x000fd00000000002 */
[----:B------:R-:W-:-:S08]  /*0330*/  DFMA R2, -R22, R6, 1 ;  /* 0x3ff000001602742b */ /* 0x000fd00000000106 */
[----:B------:R-:W-:-:S08]  /*0340*/  DFMA R2, R6, R2, R6 ;  /* 0x000000020602722b */ /* 0x000fd00000000006 */
[----:B------:R-:W-:-:S08]  /*0350*/  DMUL R26, R14, R2 ;  /* 0x000000020e1a7228 */ /* 0x000fd00000000000 */
[----:B------:R-:W-:-:S08]  /*0360*/  DFMA R6, -R22, R26, R14 ;  /* 0x0000001a1606722b */ /* 0x000fd0000000010e */
[----:B------:R-:W-:-:S10]  /*0370*/  DFMA R26, R2, R6, R26 ;  /* 0x00000006021a722b */ /* 0x000fd4000000001a */
[----:B------:R-:W-:-:S05]  /*0380*/  FFMA R2, RZ, R23, R27 ;  /* 0x00000017ff027223 */ /* 0x000fca000000001b */
[----:B------:R-:W-:-:S13]  /*0390*/  FSETP.GT.AND P0, PT, |R2|, 1.469367938527859385e-39, PT ;  /* 0x001000000200780b */ /* 0x000fda0003f04200 */
[----:B------:R-:W-:Y:S05]  /*03a0*/  @P0 BRA P1, `(.L_x_3) ;  /* 0x0000000000180947 */ /* 0x000fea0000800000 */
[----:B------:R-:W-:Y:S01]  /*03b0*/  IMAD.MOV.U32 R8, RZ, RZ, R14 ;  /* 0x000000ffff087224 */ /* 0x000fe200078e000e */
[----:B------:R-:W-:Y:S02]  /*03c0*/  MOV R7, R15 ;  /* 0x0000000f00077202 */ /* 0x000fe40000000f00 */
[----:B------:R-:W-:-:S07]  /*03d0*/  MOV R6, 0x3f0 ;  /* 0x000003f000067802 */ /* 0x000fce0000000f00 */
[----:B------:R-:W-:Y:S05]  /*03e0*/  CALL.REL.NOINC `($__internal_0_$__cuda_sm20_div_rn_f64_full) ;  /* 0x0000002c00a87944 */ /* 0x000fea0003c00000 */
[----:B------:R-:W-:Y:S02]  /*03f0*/  IMAD.MOV.U32 R26, RZ, RZ, R8 ;  /* 0x000000ffff1a7224 */ /* 0x000fe400078e0008 */
[----:B------:R-:W-:-:S07]  /*0400*/  IMAD.MOV.U32 R27, RZ, RZ, R7 ;  /* 0x000000ffff1b7224 */ /* 0x000fce00078e0007 */
.L_x_3:
[----:B------:R-:W-:Y:S05]  /*0410*/  BSYNC.RECONVERGENT B1 ;  /* 0x0000000000017941 */ /* 0x000fea0003800200 */
.L_x_2:
[----:B------:R-:W-:Y:S01]  /*0420*/  IMAD.U32 R22, RZ, RZ, UR6 ;  /* 0x00000006ff167e24 */ /* 0x000fe2000f8e00ff */
[----:B------:R-:W-:-:S06]  /*0430*/  MOV R23, UR7 ;  /* 0x0000000700177c02 */ /* 0x000fcc0008000f00 */
[----:B------:R-:W2:Y:S01]  /*0440*/  LDG.E.64 R22, desc[UR12][R22.64+-0x90] ;  /* 0xffff700c16167981 */ /* 0x000ea2000c1e1b00 */
[----:B------:R-:W-:Y:S01]  /*0450*/  IMAD.MOV.U32 R2, RZ, RZ, 0x1 ;  /* 0x00000001ff027424 */ /* 0x000fe200078e00ff */
[----:B------:R-:W-:Y:S01]  /*0460*/  FSETP.GEU.AND P1, PT, |R17|, 6.5827683646048100446e-37, PT ;  /* 0x036000001100780b */ /* 0x000fe20003f2e200 */
[----:B--2---:R-:W0:Y:S04]  /*0470*/  MUFU.RCP64H R3, R23 ;  /* 0x0000001700037308 */ /* 0x004e280000001800 */
        /* <DEDUP_REMOVED lines=12> */
[----:B------:R-:W-:Y:S01]  /*0540*/  MOV R6, 0x570 ;  /* 0x0000057000067802 */ /* 0x000fe20000000f00 */
[----:B------:R-:W-:-:S07]  /*0550*/  IMAD.MOV.U32 R7, RZ, RZ, R17 ;  /* 0x000000ffff077224 */ /* 0x000fce00078e0011 */
[----:B------:R-:W-:Y:S05]  /*0560*/  CALL.REL.NOINC `($__internal_0_$__cuda_sm20_div_rn_f64_full) ;  /* 0x0000002c00487944 */ /* 0x000fea0003c00000 */
[----:B------:R-:W-:-:S07]  /*0570*/  MOV R6, R8 ;  /* 0x0000000800067202 */ /* 0x000fce0000000f00 */
.L_x_4:
[----:B------:R-:W2:Y:S01]  /*0580*/  LDG.E.64 R22, desc[UR12][R4.64+-0x60] ;  /* 0xffffa00c04167981 */ /* 0x000ea2000c1e1b00 */
[----:B------:R-:W-:Y:S01]  /*0590*/  IMAD.MOV.U32 R2, RZ, RZ, 0x1 ;  /* 0x00000001ff027424 */ /* 0x000fe200078e00ff */
[----:B------:R-:W-:Y:S01]  /*05a0*/  DMUL R6, R6, 1000 ;  /* 0x408f400006067828 */ /* 0x000fe20000000000 */
[----:B------:R-:W-:Y:S01]  /*05b0*/  FSETP.GEU.AND P1, PT, |R15|, 6.5827683646048100446e-37, PT ;  /* 0x036000000f00780b */ /* 0x000fe20003f2e200 */
[----:B------:R-:W-:Y:S06]  /*05c0*/  BSSY.RECONVERGENT B1, `(.L_x_5) ;  /* 0x0000015000017945 */ /* 0x000fec0003800200 */
[----:B------:R-:W-:-:S08]  /*05d0*/  DFMA R6, R26, 1000, -R6 ;  /* 0x408f40001a06782b */ /* 0x000fd00000000806 */
[----:B------:R-:W-:Y:S01]  /*05e0*/  DADD R24, |R6|, R24 ;  /* 0x0000000006187229 */ /* 0x000fe20000000218 */
[----:B--2---:R-:W0:Y:S02]  /*05f0*/  MUFU.RCP64H R3, R23 ;  /* 0x0000001700037308 */ /* 0x004e240000001800 */
        /* <DEDUP_REMOVED lines=15> */
[----:B------:R-:W-:Y:S01]  /*06f0*/  MOV R2, R8 ;  /* 0x0000000800027202 */ /* 0x000fe20000000f00 */
[----:B------:R-:W-:-:S07]  /*0700*/  IMAD.MOV.U32 R3, RZ, RZ, R7 ;  /* 0x000000ffff037224 */ /* 0x000fce00078e0007 */
.L_x_6:
[----:B------:R-:W-:Y:S05]  /*0710*/  BSYNC.RECONVERGENT B1 ;  /* 0x0000000000017941 */ /* 0x000fea0003800200 */
.L_x_5:
[----:B------:R-:W-:Y:S02]  /*0720*/  IMAD.U32 R22, RZ, RZ, UR6 ;  /* 0x00000006ff167e24 */ /* 0x000fe4000f8e00ff */
[----:B------:R-:W-:-:S06]  /*0730*/  IMAD.U32 R23, RZ, RZ, UR7 ;  /* 0x00000007ff177e24 */ /* 0x000fcc000f8e00ff */
[----:B------:R-:W2:Y:S01]  /*0740*/  LDG.E.64 R22, desc[UR12][R22.64+-0x60] ;  /* 0xffffa00c16167981 */ /* 0x000ea2000c1e1b00 */
[----:B------:R-:W-:Y:S01]  /*0750*/  HFMA2 R6, -RZ, RZ, 0, 5.9604644775390625e-08 ;  /* 0x00000001ff067431 */ /* 0x000fe200000001ff */
        /* <DEDUP_REMOVED lines=17> */
[----:B------:R-:W-:-:S07]  /*0870*/  IMAD.MOV.U32 R6, RZ, RZ, R8 ;  /* 0x000000ffff067224 */ /* 0x000fce00078e0008 */
.L_x_7:
[----:B------:R-:W2:Y:S01]  /*0880*/  LDG.E.64 R22, desc[UR12][R4.64+-0x30] ;  /* 0xffffd00c04167981 */ /* 0x000ea2000c1e1b00 */
[----:B------:R-:W-:Y:S01]  /*0890*/  MOV R8, 0x1 ;  /* 0x0000000100087802 */ /* 0x000fe20000000f00 */
[----:B------:R-:W-:Y:S01]  /*08a0*/  DMUL R6, R6, 1000 ;  /* 0x408f400006067828 */ /* 0x000fe20000000000 */
[----:B------:R-:W-:Y:S01]  /*08b0*/  FSETP.GEU.AND P1, PT, |R15|, 6.5827683646048100446e-37, PT ;  /* 0x036000000f00780b */ /* 0x000fe20003f2e200 */
[----:B------:R-:W-:Y:S06]  /*08c0*/  BSSY.RECONVERGENT B1, `(.L_x_8) ;  /* 0x0000015000017945 */ /* 0x000fec0003800200 */
[----:B------:R-:W-:-:S08]  /*08d0*/  DFMA R6, R2, 1000, -R6 ;  /* 0x408f40000206782b */ /* 0x000fd00000000806 */
[----:B------:R-:W-:Y:S01]  /*08e0*/  DADD R24, R24, |R6| ;  /* 0x0000000018187229 */ /* 0x000fe20000000406 */
        /* <DEDUP_REMOVED lines=16> */
[----:B------:R-:W-:Y:S01]  /*09f0*/  IMAD.MOV.U32 R26, RZ, RZ, R8 ;  /* 0x000000ffff1a7224 */ /* 0x000fe200078e0008 */
[----:B------:R-:W-:-:S07]  /*0a00*/  MOV R27, R7 ;  /* 0x00000007001b7202 */ /* 0x000fce0000000f00 */
.L_x_9:
[----:B------:R-:W-:Y:S05]  /*0a10*/  BSYNC.RECONVERGENT B1 ;  /* 0x0000000000017941 */ /* 0x000fea0003800200 */
.L_x_8:
[----:B------:R-:W-:Y:S02]  /*0a20*/  IMAD.U32 R22, RZ, RZ, UR6 ;  /* 0x00000006ff167e24 */ /* 0x000fe4000f8e00ff */
[----:B------:R-:W-:-:S06]  /*0a30*/  IMAD.U32 R23, RZ, RZ, UR7 ;  /* 0x00000007ff177e24 */ /* 0x000fcc000f8e00ff */
        /* <DEDUP_REMOVED lines=15> */
[----:B------:R-:W-:Y:S01]  /*0b30*/  MOV R8, R16 ;  /* 0x0000001000087202 */ /* 0x000fe20000000f00 */
[----:B------:R-:W-:Y:S01]  /*0b40*/  IMAD.MOV.U32 R7, RZ, RZ, R17 ;  /* 0x000000ffff077224 */ /* 0x000fe200078e0011 */
[----:B------:R-:W-:-:S07]  /*0b50*/  MOV R6, 0xb70 ;  /* 0x00000b7000067802 */ /* 0x000fce0000000f00 */
[----:B------:R-:W-:Y:S05]  /*0b60*/  CALL.REL.NOINC `($__internal_0_$__cuda_sm20_div_rn_f64_full) ;  /* 0x0000002400c87944 */ /* 0x000fea0003c00000 */
[----:B------:R-:W-:-:S07]  /*0b70*/  IMAD.MOV.U32 R6, RZ, RZ, R8 ;  /* 0x000000ffff067224 */ /* 0x000fce00078e0008 */
.L_x_10:
[----:B------:R-:W2:Y:S01]  /*0b80*/  LDG.E.64 R22, desc[UR12][R4.64] ;  /* 0x0000000c04167981 */ /* 0x000ea2000c1e1b00 */
[----:B------:R-:W-:Y:S01]  /*0b90*/  IMAD.MOV.U32 R2, RZ, RZ, 0x1 ;  /* 0x00000001ff027424 */ /* 0x000fe200078e00ff */
        /* <DEDUP_REMOVED lines=21> */
[----:B------:R-:W-:Y:S02]  /*0cf0*/  IMAD.MOV.U32 R2, RZ, RZ, R8 ;  /* 0x000000ffff027224 */ /* 0x000fe400078e0008 */
[----:B------:R-:W-:-:S07]  /*0d00*/  IMAD.MOV.U32 R3, RZ, RZ, R7 ;  /* 0x000000ffff037224 */ /* 0x000fce00078e0007 */
.L_x_12:
[----:B------:R-:W-:Y:S05]  /*0d10*/  BSYNC.RECONVERGENT B1 ;  /* 0x0000000000017941 */ /* 0x000fea0003800200 */
.L_x_11:
[----:B------:R-:W-:Y:S01]  /*0d20*/  MOV R22, UR6 ;  /* 0x0000000600167c02 */ /* 0x000fe20008000f00 */
        /* <DEDUP_REMOVED lines=20> */
[----:B------:R-:W-:-:S07]  /*0e70*/  IMAD.MOV.U32 R6, RZ, RZ, R8 ;  /* 0x000000ffff067224 */ /* 0x000fce00078e0008 */
.L_x_13:
        /* <DEDUP_REMOVED lines=25> */
.L_x_15:
[----:B------:R-:W-:Y:S05]  /*1010*/  BSYNC.RECONVERGENT B1 ;  /* 0x0000000000017941 */ /* 0x000fea0003800200 */
.L_x_14:
        /* <DEDUP_REMOVED lines=22> */
.L_x_16:
        /* <DEDUP_REMOVED lines=25> */
.L_x_18:
[----:B------:R-:W-:Y:S05]  /*1310*/  BSYNC.RECONVERGENT B1 ;  /* 0x0000000000017941 */ /* 0x000fea0003800200 */
.L_x_17:
        /* <DEDUP_REMOVED lines=22> */
.L_x_19:
        /* <DEDUP_REMOVED lines=25> */
.L_x_21:
[----:B------:R-:W-:Y:S05]  /*1610*/  BSYNC.RECONVERGENT B1 ;  /* 0x0000000000017941 */ /* 0x000fea0003800200 */
.L_x_20:
        /* <DEDUP_REMOVED lines=22> */
.L_x_22:
        /* <DEDUP_REMOVED lines=25> */
.L_x_24:
[----:B------:R-:W-:Y:S05]  /*1910*/  BSYNC.RECONVERGENT B1 ;  /* 0x0000000000017941 */ /* 0x000fea0003800200 */
.L_x_23:
        /* <DEDUP_REMOVED lines=22> */
.L_x_25:
[----:B------:R-:W-:Y:S01]  /*1a80*/  DMUL R6, R6, 1000 ;  /* 0x408f400006067828 */ /* 0x000fe20000000000 */
[----:B------:R-:W-:Y:S01]  /*1a90*/  UIADD3 UR6, UP0, UPT, UR6, 0x180, URZ ;  /* 0x0000018006067890 */ /* 0x000fe2000ff1e0ff */
[----:B------:R-:W-:Y:S01]  /*1aa0*/  IADD3 R4, P0, PT, R4, 0x180, RZ ;  /* 0x0000018004047810 */ /* 0x000fe20007f1e0ff */
[----:B------:R-:W-:Y:S02]  /*1ab0*/  UIADD3 UR5, UPT, UPT, UR5, 0x8, URZ ;  /* 0x0000000805057890 */ /* 0x000fe4000fffe0ff */
[----:B------:R-:W-:Y:S02]  /*1ac0*/  UIADD3.X UR7, UPT, UPT, URZ, UR7, URZ, UP0, !UPT ;  /* 0x00000007ff077290 */ /* 0x000fe400087fe4ff */
[----:B------:R-:W-:Y:S01]  /*1ad0*/  UISETP.NE.AND UP0, UPT, UR5, URZ, UPT ;  /* 0x000000ff0500728c */ /* 0x000fe2000bf05270 */
[----:B------:R-:W-:Y:S01]  /*1ae0*/  DFMA R6, R2, 1000, -R6 ;  /* 0x408f40000206782b */ /* 0x000fe20000000806 */
[----:B------:R-:W-:Y:S01]  /*1af0*/  IMAD.X R5, RZ, RZ, R5, P0 ;  /* 0x000000ffff057224 */ /* 0x000fe200000e0605 */
[----:B------:R-:W-:-:S06]  /*1b00*/  UIADD3 UR4, UPT, UPT, UR4, 0x8, URZ ;  /* 0x0000000804047890 */ /* 0x000fcc000fffe0ff */
[----:B------:R-:W-:Y:S01]  /*1b10*/  DADD R24, R24, |R6| ;  /* 0x0000000018187229 */ /* 0x000fe20000000406 */
[----:B------:R-:W-:Y:S10]  /*1b20*/  BRA.U UP0, `(.L_x_26) ;  /* 0xffffffe500e07547 */ /* 0x000ff4000b83ffff */
[----:B------:R-:W-:-:S12]  /*1b30*/  UIADD3 UR4, UPT, UPT, UR4, 0x1, URZ ;  /* 0x0000000104047890 */ /* 0x000fd8000fffe0ff */
.L_x_1:
[----:B------:R-:W-:-:S09]  /*1b40*/  UISETP.NE.AND UP0, UPT, UR11, URZ, UPT ;  /* 0x000000ff0b00728c */ /* 0x000fd2000bf05270 */
[----:B------:R-:W-:Y:S05]  /*1b50*/  BRA.U !UP0, `(.L_x_0) ;  /* 0x0000001508947547 */ /* 0x000fea000b800000 */
[----:B------:R-:W-:Y:S02]  /*1b60*/  UISETP.GE.U32.AND UP0, UPT, UR11, 0x4, UPT ;  /* 0x000000040b00788c */ /* 0x000fe4000bf06070 */
[----:B------:R-:W-:-:S07]  /*1b70*/  ULOP3.LUT UR5, UR10, 0x3, URZ, 0xc0, !UPT ;  /* 0x000000030a057892 */ /* 0x000fce000f8ec0ff */
[----:B------:R-:W-:Y:S05]  /*1b80*/  BRA.U !UP0, `(.L_x_27) ;  /* 0x0000000d08107547 */ /* 0x000fea000b800000 */
[----:B------:R-:W-:-:S04]  /*1b90*/  IMAD.U32 R27, RZ, RZ, UR4 ;  /* 0x00000004ff1b7e24 */ /* 0x000fc8000f8e00ff */
[----:B------:R-:W-:-:S05]  /*1ba0*/  IMAD.WIDE R26, R27, 0x30, R12 ;  /* 0x000000301b1a7825 */ /* 0x000fca00078e020c */
[----:B------:R-:W2:Y:S01]  /*1bb0*/  LDG.E.64 R22, desc[UR12][R26.64] ;  /* 0x0000000c1a167981 */ /* 0x000ea2000c1e1b00 */
[----:B------:R-:W-:Y:S01]  /*1bc0*/  MOV R2, 0x1 ;  /* 0x0000000100027802 */ /* 0x000fe20000000f00 */
[----:B------:R-:W-:Y:S01]  /*1bd0*/  BSSY.RECONVERGENT B1, `(.L_x_28) ;  /* 0x0000014000017945 */ /* 0x000fe20003800200 */
[----:B-----5:R-:W-:Y:S01]  /*1be0*/  FSETP.GEU.AND P1, PT, |R15|, 6.5827683646048100446e-37, PT ;  /* 0x036000000f00780b */ /* 0x020fe20003f2e200 */
[----:B--2---:R-:W1:Y:S03]  /*1bf0*/  MUFU.RCP64H R3, R23 ;  /* 0x0000001700037308 */ /* 0x004e660000001800 */
[----:B-1----:R-:W-:-:S08]  /*1c00*/  DFMA R4, -R22, R2, 1 ;  /* 0x3ff000001604742b */ /* 0x002fd00000000102 */
[----:B------:R-:W-:-:S08]  /*1c10*/  DFMA R4, R4, R4, R4 ;  /* 0x000000040404722b */ /* 0x000fd00000000004 */
[----:B------:R-:W-:-:S08]  /*1c20*/  DFMA R4, R2, R4, R2 ;  /* 0x000000040204722b */ /* 0x000fd00000000002 */
[----:B------:R-:W-:-:S08]  /*1c30*/  DFMA R2, -R22, R4, 1 ;  /* 0x3ff000001602742b */ /* 0x000fd00000000104 */
[----:B------:R-:W-:-:S08]  /*1c40*/  DFMA R2, R4, R2, R4 ;  /* 0x000000020402722b */ /* 0x000fd00000000004 */
[----:B------:R-:W-:-:S08]  /*1c50*/  DMUL R4, R14, R2 ;  /* 0x000000020e047228 */ /* 0x000fd00000000000 */
[----:B0-----:R-:W-:-:S08]  /*1c60*/  DFMA R6, -R22, R4, R14 ;  /* 0x000000041606722b */ /* 0x001fd0000000010e */
        /* <DEDUP_REMOVED lines=10> */
.L_x_29:
[----:B------:R-:W-:Y:S05]  /*1d10*/  BSYNC.RECONVERGENT B1 ;  /* 0x0000000000017941 */ /* 0x000fea0003800200 */
.L_x_28:
[----:B------:R-:W-:-:S06]  /*1d20*/  UIMAD.WIDE.U32 UR6, UR4, 0x30, UR8 ;  /* 0x00000030040678a5 */ /* 0x000fcc000f8e0008 */
        /* <DEDUP_REMOVED lines=22> */
.L_x_30:
        /* <DEDUP_REMOVED lines=25> */
.L_x_32:
[----:B------:R-:W-:Y:S05]  /*2020*/  BSYNC.RECONVERGENT B1 ;  /* 0x0000000000017941 */ /* 0x000fea0003800200 */
.L_x_31:
        /* <DEDUP_REMOVED lines=22> */
.L_x_33:
        /* <DEDUP_REMOVED lines=25> */
.L_x_35:
[----:B------:R-:W-:Y:S05]  /*2320*/  BSYNC.RECONVERGENT B1 ;  /* 0x0000000000017941 */ /* 0x000fea0003800200 */
.L_x_34:
        /* <DEDUP_REMOVED lines=22> */
.L_x_36:
        /* <DEDUP_REMOVED lines=25> */
.L_x_38:
[----:B------:R-:W-:Y:S05]  /*2620*/  BSYNC.RECONVERGENT B1 ;  /* 0x0000000000017941 */ /* 0x000fea0003800200 */
.L_x_37:
        /* <DEDUP_REMOVED lines=22> */
.L_x_39:
[----:B------:R-:W-:Y:S01]  /*2790*/  DMUL R6, R6, 1000 ;  /* 0x408f400006067828 */ /* 0x000fe20000000000 */
[----:B------:R-:W-:-:S07]  /*27a0*/  UIADD3 UR4, UPT, UPT, UR4, 0x4, URZ ;  /* 0x0000000404047890 */ /* 0x000fce000fffe0ff */
[----:B------:R-:W-:-:S08]  /*27b0*/  DFMA R6, R2, 1000, -R6 ;  /* 0x408f40000206782b */ /* 0x000fd00000000806 */
[----:B------:R-:W-:-:S11]  /*27c0*/  DADD R24, R24, |R6| ;  /* 0x0000000018187229 */ /* 0x000fd60000000406 */
.L_x_27:
[----:B------:R-:W-:-:S09]  /*27d0*/  UISETP.NE.AND UP0, UPT, UR5, URZ, UPT ;  /* 0x000000ff0500728c */ /* 0x000fd2000bf05270 */
[----:B------:R-:W-:Y:S05]  /*27e0*/  BRA.U !UP0, `(.L_x_0) ;  /* 0x0000000908707547 */ /* 0x000fea000b800000 */
[----:B------:R-:W-:-:S09]  /*27f0*/  UISETP.NE.AND UP0, UPT, UR5, 0x1, UPT ;  /* 0x000000010500788c */ /* 0x000fd2000bf05270 */
[----:B------:R-:W-:Y:S05]  /*2800*/  BRA.U !UP0, `(.L_x_40) ;  /* 0x0000000508907547 */ /* 0x000fea000b800000 */
[----:B------:R-:W-:-:S05]  /*2810*/  MOV R3, UR4 ;  /* 0x0000000400037c02 */ /* 0x000fca0008000f00 */
[----:B------:R-:W-:-:S05]  /*2820*/  IMAD.WIDE R2, R3, 0x30, R12 ;  /* 0x0000003003027825 */ /* 0x000fca00078e020c */
        /* <DEDUP_REMOVED lines=22> */
.L_x_42:
[----:B------:R-:W-:Y:S05]  /*2990*/  BSYNC.RECONVERGENT B1 ;  /* 0x0000000000017941 */ /* 0x000fea0003800200 */
.L_x_41:
[----:B------:R-:W-:-:S06]  /*29a0*/  UIMAD.WIDE.U32 UR6, UR4, 0x30, UR8 ;  /* 0x00000030040678a5 */ /* 0x000fcc000f8e0008 */
        /* <DEDUP_REMOVED lines=22> */
.L_x_43:
        /* <DEDUP_REMOVED lines=25> */
.L_x_45:
[----:B------:R-:W-:Y:S05]  /*2ca0*/  BSYNC.RECONVERGENT B1 ;  /* 0x0000000000017941 */ /* 0x000fea0003800200 */
.L_x_44:
        /* <DEDUP_REMOVED lines=22> */
.L_x_46:
[----:B------:R-:W-:Y:S01]  /*2e10*/  DMUL R6, R6, 1000 ;  /* 0x408f400006067828 */ /* 0x000fe20000000000 */
[----:B------:R-:W-:-:S07]  /*2e20*/  UIADD3 UR4, UPT, UPT, UR4, 0x2, URZ ;  /* 0x0000000204047890 */ /* 0x000fce000fffe0ff */
[----:B------:R-:W-:-:S08]  /*2e30*/  DFMA R6, R26, 1000, -R6 ;  /* 0x408f40001a06782b */ /* 0x000fd00000000806 */
[----:B------:R-:W-:-:S11]  /*2e40*/  DADD R24, R24, |R6| ;  /* 0x0000000018187229 */ /* 0x000fd60000000406 */
.L_x_40:
[----:B------:R-:W-:-:S04]  /*2e50*/  ULOP3.LUT UR6, UR10, 0x1, URZ, 0xc0, !UPT ;  /* 0x000000010a067892 */ /* 0x000fc8000f8ec0ff */
[----:B------:R-:W-:-:S09]  /*2e60*/  UISETP.NE.U32.AND UP0, UPT, UR6, 0x1, UPT ;  /* 0x000000010600788c */ /* 0x000fd2000bf05070 */
[----:B------:R-:W-:Y:S05]  /*2e70*/  BRA.U UP0, `(.L_x_0) ;  /* 0x0000000100cc7547 */ /* 0x000fea000b800000 */
        /* <DEDUP_REMOVED lines=24> */
.L_x_48:
[----:B------:R-:W-:Y:S05]  /*3000*/  BSYNC.RECONVERGENT B1 ;  /* 0x0000000000017941 */ /* 0x000fea0003800200 */
.L_x_47:
        /* <DEDUP_REMOVED lines=23> */
.L_x_49:
[----:B------:R-:W-:-:S08]  /*3180*/  DMUL R6, R6, 1000 ;  /* 0x408f400006067828 */ /* 0x000fd00000000000 */
[----:B------:R-:W-:-:S08]  /*3190*/  DFMA R6, R2, 1000, -R6 ;  /* 0x408f40000206782b */ /* 0x000fd00000000806 */
[----:B------:R-:W-:-:S11]  /*31a0*/  DADD R24, R24, |R6| ;  /* 0x0000000018187229 */ /* 0x000fd60000000406 */
.L_x_0:
[----:B------:R-:W1:Y:S02]  /*31b0*/  LDC.64 R10, c[0x0][0x380] ;  /* 0x0000e000ff0a7b82 */ /* 0x000e640000000a00 */
[----:B-1----:R-:W2:Y:S02]  /*31c0*/  LDG.E.64 R2, desc[UR12][R10.64+0x18] ;  /* 0x0000180c0a027981 */ /* 0x002ea4000c1e1b00 */
[----:B--2---:R-:W-:-:S05]  /*31d0*/  IMAD.WIDE R2, R0, 0x18, R2 ;  /* 0x0000001800027825 */ /* 0x004fca00078e0202 */
[----:B------:R-:W-:Y:S04]  /*31e0*/  STG.E.64 desc[UR12][R2.64], R24 ;  /* 0x0000001802007986 */ /* 0x000fe8000c101b0c */
[----:B------:R-:W2:Y:S01]  /*31f0*/  LDG.E.64 R4, desc[UR12][R10.64+0x18] ;  /* 0x0000180c0a047981 */ /* 0x000ea2000c1e1b00 */
[----:B------:R-:W-:Y:S01]  /*3200*/  SHF.R.S32.HI R19, RZ, 0x1f, R18 ;  /* 0x0000001fff137819 */ /* 0x000fe20000011412 */
[----:B--2---:R-:W-:-:S05]  /*3210*/  IMAD.WIDE R4, R0, 0x18, R4 ;  /* 0x0000001800047825 */ /* 0x004fca00078e0204 */
[----:B------:R-:W-:Y:S04]  /*3220*/  STG.E.64 desc[UR12][R4.64+0x8], R18 ;  /* 0x0000081204007986 */ /* 0x000fe8000c101b0c */
[----:B0-----:R-:W2:Y:S04]  /*3230*/  LDG.E R6, desc[UR12][R10.64+0x38] ;  /* 0x0000380c0a067981 */ /* 0x001ea8000c1e1900 */
[----:B------:R-:W3:Y:S01]  /*3240*/  LDG.E.64 R8, desc[UR12][R10.64+0x18] ;  /* 0x0000180c0a087981 */ /* 0x000ee2000c1e1b00 */
[----:B--2---:R-:W-:Y:S01]  /*3250*/  SHF.R.S32.HI R7, RZ, 0x1f, R6 ;  /* 0x0000001fff077819 */ /* 0x004fe20000011406 */
[----:B---3--:R-:W-:-:S05]  /*3260*/  IMAD.WIDE R8, R0, 0x18, R8 ;  /* 0x0000001800087825 */ /* 0x008fca00078e0208 */
[----:B------:R-:W-:Y:S01]  /*3270*/  STG.E.64 desc[UR12][R8.64+0x10], R6 ;  /* 0x0000100608007986 */ /* 0x000fe2000c101b0c */
[----:B------:R-:W-:Y:S05]  /*3280*/  EXIT ;  /* 0x000000000000794d */ /* 0x000fea0003800000 */
        .weak           $__internal_0_$__cuda_sm20_div_rn_f64_full
        .type           $__internal_0_$__cuda_sm20_div_rn_f64_full,@function
        .size           $__internal_0_$__cuda_sm20_div_rn_f64_full,(.L_x_56 - $__internal_0_$__cuda_sm20_div_rn_f64_full)
$__internal_0_$__cuda_sm20_div_rn_f64_full:
[C---:B------:R-:W-:Y:S01]  /*3290*/  FSETP.GEU.AND P0, PT, |R23|.reuse, 1.469367938527859385e-39, PT ;  /* 0x001000001700780b */ /* 0x040fe20003f0e200 */
[----:B------:R-:W-:Y:S01]  /*32a0*/  IMAD.MOV.U32 R29, RZ, RZ, R7 ;  /* 0x000000ffff1d7224 */ /* 0x000fe200078e0007 */
[----:B------:R-:W-:Y:S01]  /*32b0*/  LOP3.LUT R20, R23, 0x800fffff, RZ, 0xc0, !PT ;  /* 0x800fffff17147812 */ /* 0x000fe200078ec0ff */
[----:B------:R-:W-:Y:S01]  /*32c0*/  IMAD.MOV.U32 R28, RZ, RZ, R8 ;  /* 0x000000ffff1c7224 */ /* 0x000fe200078e0008 */
[----:B------:R-:W-:Y:S01]  /*32d0*/  MOV R30, 0x1 ;  /* 0x00000001001e7802 */ /* 0x000fe20000000f00 */
[----:B------:R-:W-:Y:S01]  /*32e0*/  BSSY.RECONVERGENT B0, `(.L_x_50) ;  /* 0x0000059000007945 */ /* 0x000fe20003800200 */
[----:B------:R-:W-:Y:S02]  /*32f0*/  LOP3.LUT R21, R20, 0x3ff00000, RZ, 0xfc, !PT ;  /* 0x3ff0000014157812 */ /* 0x000fe400078efcff */
[----:B------:R-:W-:Y:S02]  /*3300*/  MOV R20, R22 ;  /* 0x0000001600147202 */ /* 0x000fe40000000f00 */
[----:B------:R-:W-:-:S02]  /*3310*/  FSETP.GEU.AND P2, PT, |R29|, 1.469367938527859385e-39, PT ;  /* 0x001000001d00780b */ /* 0x000fc40003f4e200 */
[----:B------:R-:W-:Y:S01]  /*3320*/  LOP3.LUT R7, R29, 0x7ff00000, RZ, 0xc0, !PT ;  /* 0x7ff000001d077812 */ /* 0x000fe200078ec0ff */
[----:B------:R-:W-:Y:S01]  /*3330*/  @!P0 DMUL R20, R22, 8.98846567431157953865e+307 ;  /* 0x7fe0000016148828 */ /* 0x000fe20000000000 */
[----:B------:R-:W-:-:S04]  /*3340*/  LOP3.LUT R10, R23, 0x7ff00000, RZ, 0xc0, !PT ;  /* 0x7ff00000170a7812 */ /* 0x000fc800078ec0ff */
[----:B------:R-:W-:Y:S01]  /*3350*/  ISETP.GE.U32.AND P1, PT, R7, R10, PT ;  /* 0x0000000a0700720c */ /* 0x000fe20003f26070 */
[----:B------:R-:W0:Y:S04]  /*3360*/  MUFU.RCP64H R31, R21 ;  /* 0x00000015001f7308 */ /* 0x000e280000001800 */
[----:B------:R-:W-:Y:S02]  /*3370*/  @!P2 LOP3.LUT R8, R23, 0x7ff00000, RZ, 0xc0, !PT ;  /* 0x7ff000001708a812 */ /* 0x000fe400078ec0ff */
[----:B------:R-:W-:Y:S02]  /*3380*/  @!P2 MOV R36, RZ ;  /* 0x000000ff0024a202 */ /* 0x000fe40000000f00 */
[----:B------:R-:W-:Y:S01]  /*3390*/  @!P2 ISETP.GE.U32.AND P3, PT, R7, R8, PT ;  /* 0x000000080700a20c */ /* 0x000fe20003f66070 */
[----:B------:R-:W-:Y:S01]  /*33a0*/  IMAD.MOV.U32 R8, RZ, RZ, 0x1ca00000 ;  /* 0x1ca00000ff087424 */ /* 0x000fe200078e00ff */
[----:B------:R-:W-:-:S04]  /*33b0*/  @!P0 LOP3.LUT R10, R21, 0x7ff00000, RZ, 0xc0, !PT ;  /* 0x7ff00000150a8812 */ /* 0x000fc800078ec0ff */
[C---:B------:R-:W-:Y:S02]  /*33c0*/  @!P2 SEL R11, R8.reuse, 0x63400000, !P3 ;  /* 0x63400000080ba807 */ /* 0x040fe40005800000 */
[----:B------:R-:W-:Y:S01]  /*33d0*/  SEL R9, R8, 0x63400000, !P1 ;  /* 0x6340000008097807 */ /* 0x000fe20004800000 */
[----:B0-----:R-:W-:Y:S01]  /*33e0*/  DFMA R34, R30, -R20, 1 ;  /* 0x3ff000001e22742b */ /* 0x001fe20000000814 */
[----:B------:R-:W-:-:S04]  /*33f0*/  @!P2 LOP3.LUT R11, R11, 0x80000000, R29, 0xf8, !PT ;  /* 0x800000000b0ba812 */ /* 0x000fc800078ef81d */
[----:B------:R-:W-:-:S03]  /*3400*/  @!P2 LOP3.LUT R37, R11, 0x100000, RZ, 0xfc, !PT ;  /* 0x001000000b25a812 */ /* 0x000fc600078efcff */
[----:B------:R-:W-:-:S08]  /*3410*/  DFMA R34, R34, R34, R34 ;  /* 0x000000222222722b */ /* 0x000fd00000000022 */
[----:B------:R-:W-:Y:S01]  /*3420*/  DFMA R34, R30, R34, R30 ;  /* 0x000000221e22722b */ /* 0x000fe2000000001e */
[----:B------:R-:W-:Y:S01]  /*3430*/  LOP3.LUT R31, R9, 0x800fffff, R29, 0xf8, !PT ;  /* 0x800fffff091f7812 */ /* 0x000fe200078ef81d */
[----:B------:R-:W-:Y:S02]  /*3440*/  IMAD.MOV.U32 R30, RZ, RZ, R28 ;  /* 0x000000ffff1e7224 */ /* 0x000fe400078e001c */
[----:B------:R-:W-:-:S04]  /*3450*/  IMAD.MOV.U32 R9, RZ, RZ, R7 ;  /* 0x000000ffff097224 */ /* 0x000fc800078e0007 */
[----:B------:R-:W-:Y:S02]  /*3460*/  DFMA R32, R34, -R20, 1 ;  /* 0x3ff000002220742b */ /* 0x000fe40000000814 */
[----:B------:R-:W-:-:S06]  /*3470*/  @!P2 DFMA R30, R30, 2, -R36 ;  /* 0x400000001e1ea82b */ /* 0x000fcc0000000824 */
[----:B------:R-:W-:-:S04]  /*3480*/  DFMA R34, R34, R32, R34 ;  /* 0x000000202222722b */ /* 0x000fc80000000022 */
[----:B------:R-:W-:-:S04]  /*3490*/  @!P2 LOP3.LUT R9, R31, 0x7ff00000, RZ, 0xc0, !PT ;  /* 0x7ff000001f09a812 */ /* 0x000fc800078ec0ff */
[----:B------:R-:W-:Y:S01]  /*34a0*/  DMUL R32, R34, R30 ;  /* 0x0000001e22207228 */ /* 0x000fe20000000000 */
[----:B------:R-:W-:-:S05]  /*34b0*/  VIADD R11, R9, 0xffffffff ;  /* 0xffffffff090b7836 */ /* 0x000fca0000000000 */
[----:B------:R-:W-:Y:S02]  /*34c0*/  ISETP.GT.U32.AND P0, PT, R11, 0x7feffffe, PT ;  /* 0x7feffffe0b00780c */ /* 0x000fe40003f04070 */
[----:B------:R-:W-:Y:S01]  /*34d0*/  IADD3 R11, PT, PT, R10, -0x1, RZ ;  /* 0xffffffff0a0b7810 */ /* 0x000fe20007ffe0ff */
[----:B------:R-:W-:-:S03]  /*34e0*/  DFMA R36, R32, -R20, R30 ;  /* 0x800000142024722b */ /* 0x000fc6000000001e */
[----:B------:R-:W-:-:S05]  /*34f0*/  ISETP.GT.U32.OR P0, PT, R11, 0x7feffffe, P0 ;  /* 0x7feffffe0b00780c */ /* 0x000fca0000704470 */
[----:B------:R-:W-:-:S08]  /*3500*/  DFMA R32, R34, R36, R32 ;  /* 0x000000242220722b */ /* 0x000fd00000000020 */
[----:B------:R-:W-:Y:S05]  /*3510*/  @P0 BRA `(.L_x_51) ;  /* 0x0000000000740947 */ /* 0x000fea0003800000 */
[----:B------:R-:W-:-:S04]  /*3520*/  LOP3.LUT R10, R23, 0x7ff00000, RZ, 0xc0, !PT ;  /* 0x7ff00000170a7812 */ /* 0x000fc800078ec0ff */
[CC--:B------:R-:W-:Y:S02]  /*3530*/  VIADDMNMX R9, R7.reuse, -R10.reuse, 0xb9600000, !PT ;  /* 0xb960000007097446 */ /* 0x0c0fe4000780090a */
[----:B------:R-:W-:Y:S02]  /*3540*/  ISETP.GE.U32.AND P0, PT, R7, R10, PT ;  /* 0x0000000a0700720c */ /* 0x000fe40003f06070 */
[----:B------:R-:W-:Y:S02]  /*3550*/  VIMNMX R9, PT, PT, R9, 0x46a00000, PT ;  /* 0x46a0000009097848 */ /* 0x000fe40003fe0100 */
[----:B------:R-:W-:Y:S02]  /*3560*/  SEL R8, R8, 0x63400000, !P0 ;  /* 0x6340000008087807 */ /* 0x000fe40004000000 */
[----:B------:R-:W-:-:S03]  /*3570*/  MOV R10, RZ ;  /* 0x000000ff000a7202 */ /* 0x000fc60000000f00 */
[----:B------:R-:W-:-:S04]  /*3580*/  IMAD.IADD R8, R9, 0x1, -R8 ;  /* 0x0000000109087824 */ /* 0x000fc800078e0a08 */
[----:B------:R-:W-:-:S06]  /*3590*/  VIADD R11, R8, 0x7fe00000 ;  /* 0x7fe00000080b7836 */ /* 0x000fcc0000000000 */
[----:B------:R-:W-:-:S10]  /*35a0*/  DMUL R34, R32, R10 ;  /* 0x0000000a20227228 */ /* 0x000fd40000000000 */
[----:B------:R-:W-:-:S13]  /*35b0*/  FSETP.GTU.AND P0, PT, |R35|, 1.469367938527859385e-39, PT ;  /* 0x001000002300780b */ /* 0x000fda0003f0c200 */
[----:B------:R-:W-:Y:S05]  /*35c0*/  @P0 BRA `(.L_x_52) ;  /* 0x0000000000a80947 */ /* 0x000fea0003800000 */
[----:B------:R-:W-:-:S06]  /*35d0*/  DFMA R20, R32, -R20, R30 ;  /* 0x800000142014722b */ /* 0x000fcc000000001e */
[----:B------:R-:W-:-:S04]  /*35e0*/  IMAD.MOV.U32 R20, RZ, RZ, RZ ;  /* 0x000000ffff147224 */ /* 0x000fc800078e00ff */
[C---:B------:R-:W-:Y:S02]  /*35f0*/  FSETP.NEU.AND P0, PT, R21.reuse, RZ, PT ;  /* 0x000000ff1500720b */ /* 0x040fe40003f0d000 */
[----:B------:R-:W-:-:S04]  /*3600*/  LOP3.LUT R7, R21, 0x80000000, R23, 0x48, !PT ;  /* 0x8000000015077812 */ /* 0x000fc800078e4817 */
[----:B------:R-:W-:-:S07]  /*3610*/  LOP3.LUT R21, R7, R11, RZ, 0xfc, !PT ;  /* 0x0000000b07157212 */ /* 0x000fce00078efcff */
[----:B------:R-:W-:Y:S05]  /*3620*/  @!P0 BRA `(.L_x_52) ;  /* 0x0000000000908947 */ /* 0x000fea0003800000 */
[----:B------:R-:W-:Y:S01]  /*3630*/  IMAD.MOV R11, RZ, RZ, -R8 ;  /* 0x000000ffff0b7224 */ /* 0x000fe200078e0a08 */
[----:B------:R-:W-:Y:S02]  /*3640*/  MOV R10, RZ ;  /* 0x000000ff000a7202 */ /* 0x000fe40000000f00 */
[----:B------:R-:W-:-:S04]  /*3650*/  IADD3 R8, PT, PT, -R8, -0x43300000, RZ ;  /* 0xbcd0000008087810 */ /* 0x000fc80007ffe1ff */
[----:B------:R-:W-:Y:S02]  /*3660*/  DFMA R10, R34, -R10, R32 ;  /* 0x8000000a220a722b */ /* 0x000fe40000000020 */
[----:B------:R-:W-:-:S08]  /*3670*/  DMUL.RP R32, R32, R20 ;  /* 0x0000001420207228 */ /* 0x000fd00000008000 */
[----:B------:R-:W-:Y:S02]  /*3680*/  FSETP.NEU.AND P0, PT, |R11|, R8, PT ;  /* 0x000000080b00720b */ /* 0x000fe40003f0d200 */
[----:B------:R-:W-:Y:S02]  /*3690*/  LOP3.LUT R7, R33, R7, RZ, 0x3c, !PT ;  /* 0x0000000721077212 */ /* 0x000fe400078e3cff */
[----:B------:R-:W-:Y:S02]  /*36a0*/  FSEL R8, R32, R34, !P0 ;  /* 0x0000002220087208 */ /* 0x000fe40004000000 */
[----:B------:R-:W-:-:S03]  /*36b0*/  FSEL R9, R7, R35, !P0 ;  /* 0x0000002307097208 */ /* 0x000fc60004000000 */
[----:B------:R-:W-:Y:S02]  /*36c0*/  IMAD.MOV.U32 R34, RZ, RZ, R8 ;  /* 0x000000ffff227224 */ /* 0x000fe400078e0008 */
[----:B------:R-:W-:Y:S01]  /*36d0*/  IMAD.MOV.U32 R35, RZ, RZ, R9 ;  /* 0x000000ffff237224 */ /* 0x000fe200078e0009 */
[----:B------:R-:W-:Y:S06]  /*36e0*/  BRA `(.L_x_52) ;  /* 0x0000000000607947 */ /* 0x000fec0003800000 */
.L_x_51:
[----:B------:R-:W-:-:S14]  /*36f0*/  DSETP.NAN.AND P0, PT, R28, R28, PT ;  /* 0x0000001c1c00722a */ /* 0x000fdc0003f08000 */
[----:B------:R-:W-:Y:S05]  /*3700*/  @P0 BRA `(.L_x_53) ;  /* 0x00000000004c0947 */ /* 0x000fea0003800000 */
[----:B------:R-:W-:-:S14]  /*3710*/  DSETP.NAN.AND P0, PT, R22, R22, PT ;  /* 0x000000161600722a */ /* 0x000fdc0003f08000 */
[----:B------:R-:W-:Y:S05]  /*3720*/  @P0 BRA `(.L_x_54) ;  /* 0x0000000000340947 */ /* 0x000fea0003800000 */
[----:B------:R-:W-:Y:S01]  /*3730*/  ISETP.NE.AND P0, PT, R9, R10, PT ;  /* 0x0000000a0900720c */ /* 0x000fe20003f05270 */
[----:B------:R-:W-:Y:S01]  /*3740*/  IMAD.MOV.U32 R35, RZ, RZ, -0x80000 ;  /* 0xfff80000ff237424 */ /* 0x000fe200078e00ff */
[----:B------:R-:W-:-:S11]  /*3750*/  MOV R34, 0x0 ;  /* 0x0000000000227802 */ /* 0x000fd60000000f00 */
[----:B------:R-:W-:Y:S05]  /*3760*/  @!P0 BRA `(.L_x_52) ;  /* 0x0000000000408947 */ /* 0x000fea0003800000 */
[----:B------:R-:W-:Y:S02]  /*3770*/  ISETP.NE.AND P0, PT, R9, 0x7ff00000, PT ;  /* 0x7ff000000900780c */ /* 0x000fe40003f05270 */
[----:B------:R-:W-:Y:S02]  /*3780*/  LOP3.LUT R23, R29, 0x80000000, R23, 0x48, !PT ;  /* 0x800000001d177812 */ /* 0x000fe400078e4817 */
[----:B------:R-:W-:-:S13]  /*3790*/  ISETP.EQ.OR P0, PT, R10, RZ, !P0 ;  /* 0x000000ff0a00720c */ /* 0x000fda0004702670 */
[----:B------:R-:W-:Y:S01]  /*37a0*/  @P0 LOP3.LUT R7, R23, 0x7ff00000, RZ, 0xfc, !PT ;  /* 0x7ff0000017070812 */ /* 0x000fe200078efcff */
[----:B------:R-:W-:Y:S01]  /*37b0*/  @!P0 IMAD.MOV.U32 R34, RZ, RZ, RZ ;  /* 0x000000ffff228224 */ /* 0x000fe200078e00ff */
[----:B------:R-:W-:Y:S01]  /*37c0*/  @!P0 MOV R35, R23 ;  /* 0x0000001700238202 */ /* 0x000fe20000000f00 */
[----:B------:R-:W-:Y:S02]  /*37d0*/  @P0 IMAD.MOV.U32 R34, RZ, RZ, RZ ;  /* 0x000000ffff220224 */ /* 0x000fe400078e00ff */
[----:B------:R-:W-:Y:S01]  /*37e0*/  @P0 IMAD.MOV.U32 R35, RZ, RZ, R7 ;  /* 0x000000ffff230224 */ /* 0x000fe200078e0007 */
[----:B------:R-:W-:Y:S06]  /*37f0*/  BRA `(.L_x_52) ;  /* 0x00000000001c7947 */ /* 0x000fec0003800000 */
.L_x_54:
[----:B------:R-:W-:Y:S02]  /*3800*/  LOP3.LUT R7, R23, 0x80000, RZ, 0xfc, !PT ;  /* 0x0008000017077812 */ /* 0x000fe400078efcff */
[----:B------:R-:W-:-:S03]  /*3810*/  MOV R34, R22 ;  /* 0x0000001600227202 */ /* 0x000fc60000000f00 */
[----:B------:R-:W-:Y:S01]  /*3820*/  IMAD.MOV.U32 R35, RZ, RZ, R7 ;  /* 0x000000ffff237224 */ /* 0x000fe200078e0007 */
[----:B------:R-:W-:Y:S06]  /*3830*/  BRA `(.L_x_52) ;  /* 0x00000000000c7947 */ /* 0x000fec0003800000 */
.L_x_53:
[----:B------:R-:W-:Y:S01]  /*3840*/  LOP3.LUT R7, R29, 0x80000, RZ, 0xfc, !PT ;  /* 0x000800001d077812 */ /* 0x000fe200078efcff */
[----:B------:R-:W-:-:S03]  /*3850*/  IMAD.MOV.U32 R34, RZ, RZ, R28 ;  /* 0x000000ffff227224 */ /* 0x000fc600078e001c */
[----:B------:R-:W-:-:S07]  /*3860*/  MOV R35, R7 ;  /* 0x0000000700237202 */ /* 0x000fce0000000f00 */
.L_x_52:
[----:B------:R-:W-:Y:S05]  /*3870*/  BSYNC.RECONVERGENT B0 ;  /* 0x0000000000007941 */ /* 0x000fea0003800200 */
.L_x_50:
[----:B------:R-:W-:Y:S01]  /*3880*/  MOV R10, R6 ;  /* 0x00000006000a7202 */ /* 0x000fe20000000f00 */
[----:B------:R-:W-:Y:S02]  /*3890*/  IMAD.MOV.U32 R11, RZ, RZ, 0x0 ;  /* 0x00000000ff0b7424 */ /* 0x000fe400078e00ff */
[----:B------:R-:W-:Y:S02]  /*38a0*/  IMAD.MOV.U32 R8, RZ, RZ, R34 ;  /* 0x000000ffff087224 */ /* 0x000fe400078e0022 */
[----:B------:R-:W-:Y:S01]  /*38b0*/  IMAD.MOV.U32 R7, RZ, RZ, R35 ;  /* 0x000000ffff077224 */ /* 0x000fe200078e0023 */
[----:B------:R-:W-:Y:S06]  /*38c0*/  RET.REL.NODEC R10 `(_Z7compareP3Env) ;  /* 0xffffffc40acc7950 */ /* 0x000fec0003c3ffff */
.L_x_55:
[----:B------:R-:W-:-:S00]  /*38d0*/  BRA `(.L_x_55) ;  /* 0xfffffffc00fc7947 */ /* 0x000fc0000383ffff */
[----:B------:R-:W-:-:S00]  /*38e0*/  NOP ;  /* 0x0000000000007918 */ /* 0x000fc00000000000 */
        /* <DEDUP_REMOVED lines=9> */
.L_x_56:


//--------------------- .nv.shared.reserved.0     --------------------------
	.section	.nv.shared.reserved.0,"aw",@nobits
	.weak		__nv_reservedSMEM_offset_0_alias
	.size		__nv_reservedSMEM_offset_0_alias, 0, 64
	.other		__nv_reservedSMEM_offset_0_alias,@"STO_CUDA_RESERVED_SHARED STV_DEFAULT"
__nv_reservedSMEM_offset_0_alias:
	.zero		0
	.zero		64


//--------------------- .nv.constant0._Z7compareP3Env --------------------------
	.section	.nv.constant0._Z7compareP3Env,"a",@progbits
	.sectionflags	@""
	.align	4
.nv.constant0._Z7compareP3Env:
	.zero		904


//--------------------- SYMBOLS --------------------------

	.type		.nv.reservedSmem.offset0,@object
	.size		.nv.reservedSmem.offset0,0x4
